//
// Generated by NVIDIA NVVM Compiler
//
// Compiler Build ID: CL-36424714
// Cuda compilation tools, release 13.0, V13.0.88
// Based on NVVM 20.0.0
//

.version 9.0
.target sm_100
.address_size 64

	// .globl	_Z21int_long_range_kerneliiPdS_S_

.visible .entry _Z21int_long_range_kerneliiPdS_S_(
	.param .u32 _Z21int_long_range_kerneliiPdS_S__param_0,
	.param .u32 _Z21int_long_range_kerneliiPdS_S__param_1,
	.param .u64 .ptr .align 1 _Z21int_long_range_kerneliiPdS_S__param_2,
	.param .u64 .ptr .align 1 _Z21int_long_range_kerneliiPdS_S__param_3,
	.param .u64 .ptr .align 1 _Z21int_long_range_kerneliiPdS_S__param_4
)
{
	.reg .pred 	%p<14>;
	.reg .b32 	%r<55>;
	.reg .b64 	%rd<86>;
	.reg .b64 	%fd<66>;

	ld.param.u32 	%r25, [_Z21int_long_range_kerneliiPdS_S__param_0];
	ld.param.u32 	%r26, [_Z21int_long_range_kerneliiPdS_S__param_1];
	ld.param.u64 	%rd9, [_Z21int_long_range_kerneliiPdS_S__param_3];
	ld.param.u64 	%rd10, [_Z21int_long_range_kerneliiPdS_S__param_4];
	cvta.to.global.u64 	%rd1, %rd10;
	cvta.to.global.u64 	%rd2, %rd9;
	mov.u32 	%r27, %ctaid.x;
	mov.u32 	%r28, %ntid.x;
	mov.u32 	%r29, %tid.x;
	mad.lo.s32 	%r47, %r27, %r28, %r29;
	setp.ge.s32 	%p1, %r47, %r25;
	@%p1 bra 	$L__BB0_19;
	setp.lt.s32 	%p2, %r26, 1;
	@%p2 bra 	$L__BB0_19;
	and.b32  	%r2, %r26, 15;
	and.b32  	%r3, %r26, 7;
	and.b32  	%r4, %r26, 2147483632;
	and.b32  	%r5, %r26, 3;
	shl.b32 	%r6, %r25, 4;
	mul.lo.s32 	%r7, %r26, %r25;
	mul.wide.s32 	%rd5, %r25, 8;
$L__BB0_3:
	ld.param.u64 	%rd85, [_Z21int_long_range_kerneliiPdS_S__param_2];
	cvta.to.global.u64 	%rd11, %rd85;
	mul.wide.s32 	%rd12, %r47, 8;
	add.s64 	%rd13, %rd11, %rd12;
	ld.global.f64 	%fd1, [%rd13];
	mov.b32 	%r48, 0;
$L__BB0_4:
	setp.lt.u32 	%p3, %r26, 16;
	mad.lo.s32 	%r10, %r7, %r48, %r47;
	mad.lo.s32 	%r32, %r48, %r25, %r47;
	mul.wide.s32 	%rd14, %r32, 8;
	add.s64 	%rd15, %rd2, %rd14;
	ld.global.f64 	%fd3, [%rd15];
	mul.f64 	%fd2, %fd1, %fd3;
	mov.b32 	%r53, 0;
	@%p3 bra 	$L__BB0_7;
	and.b32  	%r33, %r26, 2147483632;
	neg.s32 	%r51, %r33;
	mov.u32 	%r49, %r10;
	mov.u32 	%r50, %r47;
$L__BB0_6:
	.pragma "nounroll";
	mul.wide.s32 	%rd16, %r50, 8;
	add.s64 	%rd17, %rd2, %rd16;
	ld.global.f64 	%fd4, [%rd17];
	mul.f64 	%fd5, %fd2, %fd4;
	mul.wide.s32 	%rd18, %r49, 8;
	add.s64 	%rd19, %rd1, %rd18;
	st.global.f64 	[%rd19], %fd5;
	mul.wide.s32 	%rd20, %r25, 8;
	add.s64 	%rd21, %rd17, %rd20;
	ld.global.f64 	%fd6, [%rd21];
	mul.f64 	%fd7, %fd2, %fd6;
	add.s64 	%rd22, %rd19, %rd20;
	st.global.f64 	[%rd22], %fd7;
	add.s64 	%rd23, %rd21, %rd20;
	ld.global.f64 	%fd8, [%rd23];
	mul.f64 	%fd9, %fd2, %fd8;
	add.s64 	%rd24, %rd22, %rd20;
	st.global.f64 	[%rd24], %fd9;
	add.s64 	%rd25, %rd23, %rd20;
	ld.global.f64 	%fd10, [%rd25];
	mul.f64 	%fd11, %fd2, %fd10;
	add.s64 	%rd26, %rd24, %rd20;
	st.global.f64 	[%rd26], %fd11;
	add.s64 	%rd27, %rd25, %rd20;
	ld.global.f64 	%fd12, [%rd27];
	mul.f64 	%fd13, %fd2, %fd12;
	add.s64 	%rd28, %rd26, %rd20;
	st.global.f64 	[%rd28], %fd13;
	add.s64 	%rd29, %rd27, %rd20;
	ld.global.f64 	%fd14, [%rd29];
	mul.f64 	%fd15, %fd2, %fd14;
	add.s64 	%rd30, %rd28, %rd20;
	st.global.f64 	[%rd30], %fd15;
	add.s64 	%rd31, %rd29, %rd20;
	ld.global.f64 	%fd16, [%rd31];
	mul.f64 	%fd17, %fd2, %fd16;
	add.s64 	%rd32, %rd30, %rd20;
	st.global.f64 	[%rd32], %fd17;
	add.s64 	%rd33, %rd31, %rd20;
	ld.global.f64 	%fd18, [%rd33];
	mul.f64 	%fd19, %fd2, %fd18;
	add.s64 	%rd34, %rd32, %rd20;
	st.global.f64 	[%rd34], %fd19;
	add.s64 	%rd35, %rd33, %rd20;
	ld.global.f64 	%fd20, [%rd35];
	mul.f64 	%fd21, %fd2, %fd20;
	add.s64 	%rd36, %rd34, %rd20;
	st.global.f64 	[%rd36], %fd21;
	add.s64 	%rd37, %rd35, %rd20;
	ld.global.f64 	%fd22, [%rd37];
	mul.f64 	%fd23, %fd2, %fd22;
	add.s64 	%rd38, %rd36, %rd20;
	st.global.f64 	[%rd38], %fd23;
	add.s64 	%rd39, %rd37, %rd20;
	ld.global.f64 	%fd24, [%rd39];
	mul.f64 	%fd25, %fd2, %fd24;
	add.s64 	%rd40, %rd38, %rd20;
	st.global.f64 	[%rd40], %fd25;
	add.s64 	%rd41, %rd39, %rd20;
	ld.global.f64 	%fd26, [%rd41];
	mul.f64 	%fd27, %fd2, %fd26;
	add.s64 	%rd42, %rd40, %rd20;
	st.global.f64 	[%rd42], %fd27;
	add.s64 	%rd43, %rd41, %rd20;
	ld.global.f64 	%fd28, [%rd43];
	mul.f64 	%fd29, %fd2, %fd28;
	add.s64 	%rd44, %rd42, %rd20;
	st.global.f64 	[%rd44], %fd29;
	add.s64 	%rd45, %rd43, %rd20;
	ld.global.f64 	%fd30, [%rd45];
	mul.f64 	%fd31, %fd2, %fd30;
	add.s64 	%rd46, %rd44, %rd20;
	st.global.f64 	[%rd46], %fd31;
	add.s64 	%rd47, %rd45, %rd20;
	ld.global.f64 	%fd32, [%rd47];
	mul.f64 	%fd33, %fd2, %fd32;
	add.s64 	%rd48, %rd46, %rd20;
	st.global.f64 	[%rd48], %fd33;
	add.s64 	%rd49, %rd47, %rd20;
	ld.global.f64 	%fd34, [%rd49];
	mul.f64 	%fd35, %fd2, %fd34;
	add.s64 	%rd50, %rd48, %rd20;
	st.global.f64 	[%rd50], %fd35;
	add.s32 	%r51, %r51, 16;
	add.s32 	%r50, %r50, %r6;
	add.s32 	%r49, %r49, %r6;
	setp.ne.s32 	%p4, %r51, 0;
	mov.u32 	%r53, %r4;
	@%p4 bra 	$L__BB0_6;
$L__BB0_7:
	setp.eq.s32 	%p5, %r2, 0;
	@%p5 bra 	$L__BB0_17;
	add.s32 	%r34, %r2, -1;
	setp.lt.u32 	%p6, %r34, 7;
	@%p6 bra 	$L__BB0_10;
	mul.lo.s32 	%r35, %r53, %r25;
	add.s32 	%r36, %r10, %r35;
	add.s32 	%r37, %r35, %r47;
	mul.wide.s32 	%rd51, %r37, 8;
	add.s64 	%rd52, %rd2, %rd51;
	ld.global.f64 	%fd36, [%rd52];
	mul.f64 	%fd37, %fd2, %fd36;
	mul.wide.s32 	%rd53, %r36, 8;
	add.s64 	%rd54, %rd1, %rd53;
	st.global.f64 	[%rd54], %fd37;
	mul.wide.s32 	%rd55, %r25, 8;
	add.s64 	%rd56, %rd52, %rd55;
	ld.global.f64 	%fd38, [%rd56];
	mul.f64 	%fd39, %fd2, %fd38;
	add.s64 	%rd57, %rd54, %rd55;
	st.global.f64 	[%rd57], %fd39;
	add.s64 	%rd58, %rd56, %rd55;
	ld.global.f64 	%fd40, [%rd58];
	mul.f64 	%fd41, %fd2, %fd40;
	add.s64 	%rd59, %rd57, %rd55;
	st.global.f64 	[%rd59], %fd41;
	add.s64 	%rd60, %rd58, %rd55;
	ld.global.f64 	%fd42, [%rd60];
	mul.f64 	%fd43, %fd2, %fd42;
	add.s64 	%rd61, %rd59, %rd55;
	st.global.f64 	[%rd61], %fd43;
	add.s64 	%rd62, %rd60, %rd55;
	ld.global.f64 	%fd44, [%rd62];
	mul.f64 	%fd45, %fd2, %fd44;
	add.s64 	%rd63, %rd61, %rd55;
	st.global.f64 	[%rd63], %fd45;
	add.s64 	%rd64, %rd62, %rd55;
	ld.global.f64 	%fd46, [%rd64];
	mul.f64 	%fd47, %fd2, %fd46;
	add.s64 	%rd65, %rd63, %rd55;
	st.global.f64 	[%rd65], %fd47;
	add.s64 	%rd66, %rd64, %rd55;
	ld.global.f64 	%fd48, [%rd66];
	mul.f64 	%fd49, %fd2, %fd48;
	add.s64 	%rd67, %rd65, %rd55;
	st.global.f64 	[%rd67], %fd49;
	add.s64 	%rd68, %rd66, %rd55;
	ld.global.f64 	%fd50, [%rd68];
	mul.f64 	%fd51, %fd2, %fd50;
	add.s64 	%rd69, %rd67, %rd55;
	st.global.f64 	[%rd69], %fd51;
	add.s32 	%r53, %r53, 8;
$L__BB0_10:
	setp.eq.s32 	%p7, %r3, 0;
	@%p7 bra 	$L__BB0_17;
	add.s32 	%r38, %r3, -1;
	setp.lt.u32 	%p8, %r38, 3;
	@%p8 bra 	$L__BB0_13;
	mul.lo.s32 	%r39, %r53, %r25;
	add.s32 	%r40, %r10, %r39;
	add.s32 	%r41, %r39, %r47;
	mul.wide.s32 	%rd70, %r41, 8;
	add.s64 	%rd71, %rd2, %rd70;
	ld.global.f64 	%fd52, [%rd71];
	mul.f64 	%fd53, %fd2, %fd52;
	mul.wide.s32 	%rd72, %r40, 8;
	add.s64 	%rd73, %rd1, %rd72;
	st.global.f64 	[%rd73], %fd53;
	add.s64 	%rd75, %rd71, %rd5;
	ld.global.f64 	%fd54, [%rd75];
	mul.f64 	%fd55, %fd2, %fd54;
	add.s64 	%rd76, %rd73, %rd5;
	st.global.f64 	[%rd76], %fd55;
	add.s64 	%rd77, %rd75, %rd5;
	ld.global.f64 	%fd56, [%rd77];
	mul.f64 	%fd57, %fd2, %fd56;
	add.s64 	%rd78, %rd76, %rd5;
	st.global.f64 	[%rd78], %fd57;
	add.s64 	%rd79, %rd77, %rd5;
	ld.global.f64 	%fd58, [%rd79];
	mul.f64 	%fd59, %fd2, %fd58;
	add.s64 	%rd80, %rd78, %rd5;
	st.global.f64 	[%rd80], %fd59;
	add.s32 	%r53, %r53, 4;
$L__BB0_13:
	setp.eq.s32 	%p9, %r5, 0;
	@%p9 bra 	$L__BB0_17;
	setp.eq.s32 	%p10, %r5, 1;
	mul.lo.s32 	%r42, %r53, %r25;
	add.s32 	%r43, %r10, %r42;
	add.s32 	%r44, %r42, %r47;
	mul.wide.s32 	%rd81, %r44, 8;
	add.s64 	%rd3, %rd2, %rd81;
	ld.global.f64 	%fd60, [%rd3];
	mul.f64 	%fd61, %fd2, %fd60;
	mul.wide.s32 	%rd82, %r43, 8;
	add.s64 	%rd4, %rd1, %rd82;
	st.global.f64 	[%rd4], %fd61;
	@%p10 bra 	$L__BB0_17;
	setp.eq.s32 	%p11, %r5, 2;
	add.s64 	%rd6, %rd3, %rd5;
	ld.global.f64 	%fd62, [%rd6];
	mul.f64 	%fd63, %fd2, %fd62;
	add.s64 	%rd7, %rd4, %rd5;
	st.global.f64 	[%rd7], %fd63;
	@%p11 bra 	$L__BB0_17;
	add.s64 	%rd83, %rd6, %rd5;
	ld.global.f64 	%fd64, [%rd83];
	mul.f64 	%fd65, %fd2, %fd64;
	add.s64 	%rd84, %rd7, %rd5;
	st.global.f64 	[%rd84], %fd65;
$L__BB0_17:
	add.s32 	%r48, %r48, 1;
	setp.ne.s32 	%p12, %r48, %r26;
	@%p12 bra 	$L__BB0_4;
	mov.u32 	%r45, %ntid.x;
	mov.u32 	%r46, %nctaid.x;
	mad.lo.s32 	%r47, %r45, %r46, %r47;
	setp.lt.s32 	%p13, %r47, %r25;
	@%p13 bra 	$L__BB0_3;
$L__BB0_19:
	ret;

}


// ===== COMPILED SASS (sm_100) =====

	.target	sm_100

	.elftype	@"ET_EXEC"


//--------------------- .note.nv.tkinfo           --------------------------
	.section	.note.nv.tkinfo,"",@"SHT_NOTE"
	.sectionflags	@"SHF_NOTE_NV_TKINFO"
	.tkinfo
        /*0018*/ 	.word	0x00000002
        /*0030*/ 	.string	""
        /*0030*/ 	.string	"ptxas"
        /*0030*/ 	.string	"Cuda compilation tools, release 13.0, V13.0.88"
        /*0030*/ 	.string	"Build cuda_13.0.r13.0/compiler.36424714_0"
        /*0030*/ 	.string	"-arch sm_100 -m 64 "



//--------------------- .note.nv.cuinfo           --------------------------
	.section	.note.nv.cuinfo,"",@"SHT_NOTE"
	.sectionflags	@"SHF_NOTE_NV_CUINFO"
        /*0018*/ 	.short	0x0002
        /*001a*/ 	.short	0x0064
        /*001c*/ 	.short	0x0082
	.zero		2


//--------------------- .nv.info                  --------------------------
	.section	.nv.info,"",@"SHT_CUDA_INFO"
	.align	4


	//----- nvinfo : EIATTR_REGCOUNT
	.align		4
        /*0000*/ 	.byte	0x04, 0x2f
        /*0002*/ 	.short	(.L_1 - .L_0)
	.align		4
.L_0:
        /*0004*/ 	.word	index@(_Z21int_long_range_kerneliiPdS_S_)
        /*0008*/ 	.word	0x00000020


	//----- nvinfo : EIATTR_FRAME_SIZE
	.align		4
.L_1:
        /*000c*/ 	.byte	0x04, 0x11
        /*000e*/ 	.short	(.L_3 - .L_2)
	.align		4
.L_2:
        /*0010*/ 	.word	index@(_Z21int_long_range_kerneliiPdS_S_)
        /*0014*/ 	.word	0x00000000


	//----- nvinfo : EIATTR_MIN_STACK_SIZE
	.align		4
.L_3:
        /*0018*/ 	.byte	0x04, 0x12
        /*001a*/ 	.short	(.L_5 - .L_4)
	.align		4
.L_4:
        /*001c*/ 	.word	index@(_Z21int_long_range_kerneliiPdS_S_)
        /*0020*/ 	.word	0x00000000
.L_5:


//--------------------- .nv.compat                --------------------------
	.section	.nv.compat,"",@"SHT_CUDA_COMPAT_INFO"
	.align	4
        /*0000*/ 	.byte	0x02, 0x09, 0x00, 0x00, 0x02, 0x02, 0x01, 0x00, 0x02, 0x05, 0x05, 0x00, 0x03, 0x07, 0x01, 0x01
        /*0010*/ 	.byte	0x02, 0x03, 0x00, 0x00, 0x02, 0x06, 0x01, 0x00, 0x04, 0x0b, 0x08, 0x00, 0x01, 0x00, 0x00, 0x00
        /*0020*/ 	.byte	0x00, 0x00, 0x00, 0x00


//--------------------- .nv.info._Z21int_long_range_kerneliiPdS_S_ --------------------------
	.section	.nv.info._Z21int_long_range_kerneliiPdS_S_,"",@"SHT_CUDA_INFO"
	.sectionflags	@""
	.align	4


	//----- nvinfo : EIATTR_CUDA_API_VERSION
	.align		4
        /*0000*/ 	.byte	0x04, 0x37
        /*0002*/ 	.short	(.L_7 - .L_6)
.L_6:
        /*0004*/ 	.word	0x00000082


	//----- nvinfo : EIATTR_KPARAM_INFO
	.align		4
.L_7:
        /*0008*/ 	.byte	0x04, 0x17
        /*000a*/ 	.short	(.L_9 - .L_8)
.L_8:
        /*000c*/ 	.word	0x00000000
        /*0010*/ 	.short	0x0004
        /*0012*/ 	.short	0x0018
        /*0014*/ 	.byte	0x00, 0xf5, 0x21, 0x00


	//----- nvinfo : EIATTR_KPARAM_INFO
	.align		4
.L_9:
        /*0018*/ 	.byte	0x04, 0x17
        /*001a*/ 	.short	(.L_11 - .L_10)
.L_10:
        /*001c*/ 	.word	0x00000000
        /*0020*/ 	.short	0x0003
        /*0022*/ 	.short	0x0010
        /*0024*/ 	.byte	0x00, 0xf5, 0x21, 0x00


	//----- nvinfo : EIATTR_KPARAM_INFO
	.align		4
.L_11:
        /*0028*/ 	.byte	0x04, 0x17
        /*002a*/ 	.short	(.L_13 - .L_12)
.L_12:
        /*002c*/ 	.word	0x00000000
        /*0030*/ 	.short	0x0002
        /*0032*/ 	.short	0x0008
        /*0034*/ 	.byte	0x00, 0xf5, 0x21, 0x00


	//----- nvinfo : EIATTR_KPARAM_INFO
	.align		4
.L_13:
        /*0038*/ 	.byte	0x04, 0x17
        /*003a*/ 	.short	(.L_15 - .L_14)
.L_14:
        /*003c*/ 	.word	0x00000000
        /*0040*/ 	.short	0x0001
        /*0042*/ 	.short	0x0004
        /*0044*/ 	.byte	0x00, 0xf0, 0x11, 0x00


	//----- nvinfo : EIATTR_KPARAM_INFO
	.align		4
.L_15:
        /*0048*/ 	.byte	0x04, 0x17
        /*004a*/ 	.short	(.L_17 - .L_16)
.L_16:
        /*004c*/ 	.word	0x00000000
        /*0050*/ 	.short	0x0000
        /*0052*/ 	.short	0x0000
        /*0054*/ 	.byte	0x00, 0xf0, 0x11, 0x00


	//----- nvinfo : EIATTR_SPARSE_MMA_MASK
	.align		4
.L_17:
        /*0058*/ 	.byte	0x03, 0x50
        /*005a*/ 	.short	0x0000


	//----- nvinfo : EIATTR_MAXREG_COUNT
	.align		4
        /*005c*/ 	.byte	0x03, 0x1b
        /*005e*/ 	.short	0x00ff


	//----- nvinfo : EIATTR_MERCURY_ISA_VERSION
	.align		4
        /*0060*/ 	.byte	0x03, 0x5f
        /*0062*/ 	.short	0x0101


	//----- nvinfo : EIATTR_VRC_CTA_INIT_COUNT
	.align		4
        /*0064*/ 	.byte	0x02, 0x4a
	.zero		1
	.zero		1


	//----- nvinfo : EIATTR_EXIT_INSTR_OFFSETS
	.align		4
        /*0068*/ 	.byte	0x04, 0x1c
        /*006a*/ 	.short	(.L_19 - .L_18)


	//   ....[0]....
.L_18:
        /*006c*/ 	.word	0x00000070


	//   ....[1]....
        /*0070*/ 	.word	0x000000a0


	//   ....[2]....
        /*0074*/ 	.word	0x00000e70


	//----- nvinfo : EIATTR_CRS_STACK_SIZE
	.align		4
.L_19:
        /*0078*/ 	.byte	0x04, 0x1e
        /*007a*/ 	.short	(.L_21 - .L_20)
.L_20:
        /*007c*/ 	.word	0x00000000


	//----- nvinfo : EIATTR_CBANK_PARAM_SIZE
	.align		4
.L_21:
        /*0080*/ 	.byte	0x03, 0x19
        /*0082*/ 	.short	0x0020


	//----- nvinfo : EIATTR_PARAM_CBANK
	.align		4
        /*0084*/ 	.byte	0x04, 0x0a
        /*0086*/ 	.short	(.L_23 - .L_22)
	.align		4
.L_22:
        /*0088*/ 	.word	index@(.nv.constant0._Z21int_long_range_kerneliiPdS_S_)
        /*008c*/ 	.short	0x0380
        /*008e*/ 	.short	0x0020


	//----- nvinfo : EIATTR_SW_WAR
	.align		4
.L_23:
        /*0090*/ 	.byte	0x04, 0x36
        /*0092*/ 	.short	(.L_25 - .L_24)
.L_24:
        /*0094*/ 	.word	0x00000008
.L_25:


//--------------------- .nv.callgraph             --------------------------
	.section	.nv.callgraph,"",@"SHT_CUDA_CALLGRAPH"
	.align	4
	.sectionentsize	8
	.align		4
        /*0000*/ 	.word	0x00000000
	.align		4
        /*0004*/ 	.word	0xffffffff
	.align		4
        /*0008*/ 	.word	0x00000000
	.align		4
        /*000c*/ 	.word	0xfffffffe
	.align		4
        /*0010*/ 	.word	0x00000000
	.align		4
        /*0014*/ 	.word	0xfffffffd
	.align		4
        /*0018*/ 	.word	0x00000000
	.align		4
        /*001c*/ 	.word	0xfffffffc


//--------------------- .text._Z21int_long_range_kerneliiPdS_S_ --------------------------
	.section	.text._Z21int_long_range_kerneliiPdS_S_,"ax",@progbits
	.align	128
        .global         _Z21int_long_range_kerneliiPdS_S_
        .type           _Z21int_long_range_kerneliiPdS_S_,@function
        .size           _Z21int_long_range_kerneliiPdS_S_,(.L_x_8 - _Z21int_long_range_kerneliiPdS_S_)
        .other          _Z21int_long_range_kerneliiPdS_S_,@"STO_CUDA_ENTRY STV_DEFAULT"
_Z21int_long_range_kerneliiPdS_S_:
.text._Z21int_long_range_kerneliiPdS_S_:
[----:B------:R-:W-:Y:S01]  /*0000*/  LDC R1, c[0x0][0x37c] ;  /* 0x0000df00ff017b82 */ /* 0x000fe20000000800 */
[----:B------:R-:W0:Y:S07]  /*0010*/  S2R R0, SR_TID.X ;  /* 0x0000000000007919 */ /* 0x000e2e0000002100 */
[----:B------:R-:W0:Y:S01]  /*0020*/  S2UR UR4, SR_CTAID.X ;  /* 0x00000000000479c3 */ /* 0x000e220000002500 */
[----:B------:R-:W1:Y:S07]  /*0030*/  LDCU UR5, c[0x0][0x380] ;  /* 0x00007000ff0577ac */ /* 0x000e6e0008000800 */
[----:B------:R-:W0:Y:S02]  /*0040*/  LDC R3, c[0x0][0x360] ;  /* 0x0000d800ff037b82 */ /* 0x000e240000000800 */
[----:B0-----:R-:W-:-:S05]  /*0050*/  IMAD R3, R3, UR4, R0 ;  /* 0x0000000403037c24 */ /* 0x001fca000f8e0200 */
[----:B-1----:R-:W-:-:S13]  /*0060*/  ISETP.GE.AND P0, PT, R3, UR5, PT ;  /* 0x0000000503007c0c */ /* 0x002fda000bf06270 */
[----:B------:R-:W-:Y:S05]  /*0070*/  @P0 EXIT ;  /* 0x000000000000094d */ /* 0x000fea0003800000 */
[----:B------:R-:W0:Y:S02]  /*0080*/  LDC R6, c[0x0][0x384] ;  /* 0x0000e100ff067b82 */ /* 0x000e240000000800 */
[----:B0-----:R-:W-:-:S13]  /*0090*/  ISETP.GE.AND P0, PT, R6, 0x1, PT ;  /* 0x000000010600780c */ /* 0x001fda0003f06270 */
[----:B------:R-:W-:Y:S05]  /*00a0*/  @!P0 EXIT ;  /* 0x000000000000894d */ /* 0x000fea0003800000 */
[C---:B------:R-:W-:Y:S01]  /*00b0*/  LOP3.LUT R0, R6.reuse, 0xf, RZ, 0xc0, !PT ;  /* 0x0000000f06007812 */ /* 0x040fe200078ec0ff */
[----:B------:R-:W0:Y:S01]  /*00c0*/  LDCU.64 UR6, c[0x0][0x358] ;  /* 0x00006b00ff0677ac */ /* 0x000e220008000a00 */
[C---:B------:R-:W-:Y:S02]  /*00d0*/  LOP3.LUT R2, R6.reuse, 0x7, RZ, 0xc0, !PT ;  /* 0x0000000706027812 */ /* 0x040fe400078ec0ff */
[C---:B------:R-:W-:Y:S01]  /*00e0*/  LOP3.LUT R4, R6.reuse, 0x3, RZ, 0xc0, !PT ;  /* 0x0000000306047812 */ /* 0x040fe200078ec0ff */
[----:B------:R-:W-:-:S07]  /*00f0*/  IMAD R6, R6, UR5, RZ ;  /* 0x0000000506067c24 */ /* 0x000fce000f8e02ff */
.L_x_6:
[----:B-1----:R-:W1:Y:S02]  /*0100*/  LDC.64 R10, c[0x0][0x388] ;  /* 0x0000e200ff0a7b82 */ /* 0x002e640000000a00 */
[----:B-1----:R-:W-:-:S06]  /*0110*/  IMAD.WIDE R10, R3, 0x8, R10 ;  /* 0x00000008030a7825 */ /* 0x002fcc00078e020a */
[----:B0-----:R-:W5:Y:S01]  /*0120*/  LDG.E.64 R10, desc[UR6][R10.64] ;  /* 0x000000060a0a7981 */ /* 0x001f62000c1e1b00 */
[----:B--234-:R-:W-:-:S07]  /*0130*/  HFMA2 R8, -RZ, RZ, 0, 0 ;  /* 0x00000000ff087431 */ /* 0x01cfce00000001ff */
.L_x_5:
[----:B0-----:R-:W0:Y:S08]  /*0140*/  LDC.64 R12, c[0x0][0x380] ;  /* 0x0000e000ff0c7b82 */ /* 0x001e300000000a00 */
[----:B-1--4-:R-:W1:Y:S01]  /*0150*/  LDC.64 R14, c[0x0][0x390] ;  /* 0x0000e400ff0e7b82 */ /* 0x012e620000000a00 */
[----:B0-23--:R-:W-:-:S04]  /*0160*/  IMAD R19, R8, R12, R3 ;  /* 0x0000000c08137224 */ /* 0x00dfc800078e0203 */
[----:B-1----:R-:W-:-:S05]  /*0170*/  IMAD.WIDE R18, R19, 0x8, R14 ;  /* 0x0000000813127825 */ /* 0x002fca00078e020e */
[----:B------:R-:W2:Y:S01]  /*0180*/  LDG.E.64 R16, desc[UR6][R18.64] ;  /* 0x0000000612107981 */ /* 0x000ea2000c1e1b00 */
[----:B------:R-:W-:Y:S01]  /*0190*/  ISETP.GE.U32.AND P1, PT, R13, 0x10, PT ;  /* 0x000000100d00780c */ /* 0x000fe20003f26070 */
[----:B------:R-:W-:Y:S01]  /*01a0*/  IMAD R5, R6, R8, R3 ;  /* 0x0000000806057224 */ /* 0x000fe200078e0203 */
[----:B------:R-:W-:Y:S02]  /*01b0*/  IADD3 R8, PT, PT, R8, 0x1, RZ ;  /* 0x0000000108087810 */ /* 0x000fe40007ffe0ff */
[----:B------:R-:W-:Y:S02]  /*01c0*/  MOV R7, RZ ;  /* 0x000000ff00077202 */ /* 0x000fe40000000f00 */
[----:B------:R-:W-:Y:S01]  /*01d0*/  ISETP.NE.AND P0, PT, R8, R13, PT ;  /* 0x0000000d0800720c */ /* 0x000fe20003f05270 */
[----:B--2--5:R-:W-:-:S06]  /*01e0*/  DMUL R16, R10, R16 ;  /* 0x000000100a107228 */ /* 0x024fcc0000000000 */
[----:B------:R-:W-:Y:S06]  /*01f0*/  @!P1 BRA `(.L_x_0) ;  /* 0x00000004006c9947 */ /* 0x000fec0003800000 */
[----:B------:R-:W0:Y:S01]  /*0200*/  LDC.64 R18, c[0x0][0x398] ;  /* 0x0000e600ff127b82 */ /* 0x000e220000000a00 */
[----:B------:R-:W-:Y:S02]  /*0210*/  LOP3.LUT R13, R13, 0x7ffffff0, RZ, 0xc0, !PT ;  /* 0x7ffffff00d0d7812 */ /* 0x000fe400078ec0ff */
[----:B------:R-:W-:Y:S02]  /*0220*/  MOV R9, R5 ;  /* 0x0000000500097202 */ /* 0x000fe40000000f00 */
[----:B------:R-:W-:Y:S02]  /*0230*/  MOV R7, R3 ;  /* 0x0000000300077202 */ /* 0x000fe40000000f00 */
[----:B------:R-:W-:-:S07]  /*0240*/  IADD3 R28, PT, PT, -R13, RZ, RZ ;  /* 0x000000ff0d1c7210 */ /* 0x000fce0007ffe1ff */
.L_x_1:
[----:B-1----:R-:W-:-:S05]  /*0250*/  IMAD.WIDE R24, R7, 0x8, R14 ;  /* 0x0000000807187825 */ /* 0x002fca00078e020e */
[----:B------:R1:W2:Y:S01]  /*0260*/  LDG.E.64 R22, desc[UR6][R24.64] ;  /* 0x0000000618167981 */ /* 0x0002a2000c1e1b00 */
[----:B0-----:R-:W-:-:S04]  /*0270*/  IMAD.WIDE R20, R9, 0x8, R18 ;  /* 0x0000000809147825 */ /* 0x001fc800078e0212 */
[----:B-1----:R-:W-:Y:S01]  /*0280*/  IMAD.WIDE R24, R12, 0x8, R24 ;  /* 0x000000080c187825 */ /* 0x002fe200078e0218 */
[----:B--2---:R-:W-:-:S07]  /*0290*/  DMUL R22, R16, R22 ;  /* 0x0000001610167228 */ /* 0x004fce0000000000 */
[----:B------:R0:W-:Y:S04]  /*02a0*/  STG.E.64 desc[UR6][R20.64], R22 ;  /* 0x0000001614007986 */ /* 0x0001e8000c101b06 */
[----:B------:R1:W2:Y:S01]  /*02b0*/  LDG.E.64 R26, desc[UR6][R24.64] ;  /* 0x00000006181a7981 */ /* 0x0002a2000c1e1b00 */
[----:B0-----:R-:W-:-:S04]  /*02c0*/  IMAD.WIDE R20, R12, 0x8, R20 ;  /* 0x000000080c147825 */ /* 0x001fc800078e0214 */
[----:B-1----:R-:W-:Y:S01]  /*02d0*/  IMAD.WIDE R24, R12, 0x8, R24 ;  /* 0x000000080c187825 */ /* 0x002fe200078e0218 */
[----:B--2---:R-:W-:-:S07]  /*02e0*/  DMUL R26, R16, R26 ;  /* 0x0000001a101a7228 */ /* 0x004fce0000000000 */
[----:B------:R0:W-:Y:S04]  /*02f0*/  STG.E.64 desc[UR6][R20.64], R26 ;  /* 0x0000001a14007986 */ /* 0x0001e8000c101b06 */
[----:B------:R-:W2:Y:S01]  /*0300*/  LDG.E.64 R22, desc[UR6][R24.64] ;  /* 0x0000000618167981 */ /* 0x000ea2000c1e1b00 */
[----:B0-----:R-:W-:-:S04]  /*0310*/  IMAD.WIDE R20, R12, 0x8, R20 ;  /* 0x000000080c147825 */ /* 0x001fc800078e0214 */
[----:B------:R-:W-:Y:S01]  /*0320*/  IMAD.WIDE R26, R12, 0x8, R24 ;  /* 0x000000080c1a7825 */ /* 0x000fe200078e0218 */
[----:B--2---:R-:W-:-:S07]  /*0330*/  DMUL R22, R16, R22 ;  /* 0x0000001610167228 */ /* 0x004fce0000000000 */
[----:B------:R0:W-:Y:S04]  /*0340*/  STG.E.64 desc[UR6][R20.64], R22 ;  /* 0x0000001614007986 */ /* 0x0001e8000c101b06 */
[----:B0-----:R0:W2:Y:S01]  /*0350*/  LDG.E.64 R22, desc[UR6][R26.64] ;  /* 0x000000061a167981 */ /* 0x0010a2000c1e1b00 */
[----:B------:R-:W-:-:S04]  /*0360*/  IMAD.WIDE R20, R12, 0x8, R20 ;  /* 0x000000080c147825 */ /* 0x000fc800078e0214 */
[----:B0-----:R-:W-:Y:S01]  /*0370*/  IMAD.WIDE R26, R12, 0x8, R26 ;  /* 0x000000080c1a7825 */ /* 0x001fe200078e021a */
        /* <DEDUP_REMOVED lines=57> */
[----:B------:R-:W2:Y:S01]  /*0710*/  LDG.E.64 R26, desc[UR6][R26.64] ;  /* 0x000000061a1a7981 */ /* 0x000ea2000c1e1b00 */
[----:B------:R-:W-:Y:S02]  /*0720*/  IADD3 R28, PT, PT, R28, 0x10, RZ ;  /* 0x000000101c1c7810 */ /* 0x000fe40007ffe0ff */
[----:B------:R-:W-:Y:S02]  /*0730*/  LEA R7, R12, R7, 0x4 ;  /* 0x000000070c077211 */ /* 0x000fe400078e20ff */
[----:B------:R-:W-:Y:S02]  /*0740*/  ISETP.NE.AND P1, PT, R28, RZ, PT ;  /* 0x000000ff1c00720c */ /* 0x000fe40003f25270 */
[C---:B------:R-:W-:Y:S01]  /*0750*/  LEA R9, R12.reuse, R9, 0x4 ;  /* 0x000000090c097211 */ /* 0x040fe200078e20ff */
[----:B0-----:R-:W-:Y:S01]  /*0760*/  IMAD.WIDE R22, R12, 0x8, R20 ;  /* 0x000000080c167825 */ /* 0x001fe200078e0214 */
[----:B--2---:R-:W-:-:S07]  /*0770*/  DMUL R24, R16, R26 ;  /* 0x0000001a10187228 */ /* 0x004fce0000000000 */
[----:B------:R1:W-:Y:S02]  /*0780*/  STG.E.64 desc[UR6][R22.64], R24 ;  /* 0x0000001816007986 */ /* 0x0003e4000c101b06 */
[----:B------:R-:W-:Y:S05]  /*0790*/  @P1 BRA `(.L_x_1) ;  /* 0xfffffff800ac1947 */ /* 0x000fea000383ffff */
[----:B------:R-:W-:-:S07]  /*07a0*/  MOV R7, R13 ;  /* 0x0000000d00077202 */ /* 0x000fce0000000f00 */
.L_x_0:
[----:B------:R-:W-:-:S13]  /*07b0*/  ISETP.NE.AND P1, PT, R0, RZ, PT ;  /* 0x000000ff0000720c */ /* 0x000fda0003f25270 */
[----:B------:R-:W-:Y:S05]  /*07c0*/  @!P1 BRA `(.L_x_2) ;  /* 0x0000000400909947 */ /* 0x000fea0003800000 */
[----:B------:R-:W-:Y:S02]  /*07d0*/  IADD3 R9, PT, PT, R0, -0x1, RZ ;  /* 0xffffffff00097810 */ /* 0x000fe40007ffe0ff */
[----:B------:R-:W-:Y:S02]  /*07e0*/  ISETP.NE.AND P2, PT, R2, RZ, PT ;  /* 0x000000ff0200720c */ /* 0x000fe40003f45270 */
[----:B------:R-:W-:-:S13]  /*07f0*/  ISETP.GE.U32.AND P1, PT, R9, 0x7, PT ;  /* 0x000000070900780c */ /* 0x000fda0003f26070 */
[----:B------:R-:W-:Y:S05]  /*0800*/  @!P1 BRA `(.L_x_3) ;  /* 0x0000000000b09947 */ /* 0x000fea0003800000 */
[----:B-1----:R-:W-:Y:S01]  /*0810*/  IMAD R23, R7, R12, R3 ;  /* 0x0000000c07177224 */ /* 0x002fe200078e0203 */
[----:B------:R-:W0:Y:S03]  /*0820*/  LDC.64 R18, c[0x0][0x398] ;  /* 0x0000e600ff127b82 */ /* 0x000e260000000a00 */
[----:B------:R-:W-:-:S05]  /*0830*/  IMAD.WIDE R22, R23, 0x8, R14 ;  /* 0x0000000817167825 */ /* 0x000fca00078e020e */
[----:B------:R-:W2:Y:S01]  /*0840*/  LDG.E.64 R20, desc[UR6][R22.64] ;  /* 0x0000000616147981 */ /* 0x000ea2000c1e1b00 */
[----:B------:R-:W-:Y:S02]  /*0850*/  IMAD R9, R7, R12, R5 ;  /* 0x0000000c07097224 */ /* 0x000fe400078e0205 */
[----:B------:R-:W-:-:S04]  /*0860*/  IMAD.WIDE R24, R12, 0x8, R22 ;  /* 0x000000080c187825 */ /* 0x000fc800078e0216 */
[----:B0-----:R-:W-:Y:S01]  /*0870*/  IMAD.WIDE R18, R9, 0x8, R18 ;  /* 0x0000000809127825 */ /* 0x001fe200078e0212 */
[----:B--2---:R-:W-:-:S07]  /*0880*/  DMUL R20, R16, R20 ;  /* 0x0000001410147228 */ /* 0x004fce0000000000 */
[----:B------:R0:W-:Y:S04]  /*0890*/  STG.E.64 desc[UR6][R18.64], R20 ;  /* 0x0000001412007986 */ /* 0x0001e8000c101b06 */
[----:B------:R1:W2:Y:S01]  /*08a0*/  LDG.E.64 R26, desc[UR6][R24.64] ;  /* 0x00000006181a7981 */ /* 0x0002a2000c1e1b00 */
[----:B------:R-:W-:-:S04]  /*08b0*/  IMAD.WIDE R28, R12, 0x8, R18 ;  /* 0x000000080c1c7825 */ /* 0x000fc800078e0212 */
[----:B-1----:R-:W-:Y:S01]  /*08c0*/  IMAD.WIDE R24, R12, 0x8, R24 ;  /* 0x000000080c187825 */ /* 0x002fe200078e0218 */
[----:B--2---:R-:W-:-:S07]  /*08d0*/  DMUL R26, R16, R26 ;  /* 0x0000001a101a7228 */ /* 0x004fce0000000000 */
[----:B------:R1:W-:Y:S04]  /*08e0*/  STG.E.64 desc[UR6][R28.64], R26 ;  /* 0x0000001a1c007986 */ /* 0x0003e8000c101b06 */
[----:B------:R-:W2:Y:S01]  /*08f0*/  LDG.E.64 R22, desc[UR6][R24.64] ;  /* 0x0000000618167981 */ /* 0x000ea2000c1e1b00 */
[----:B0-----:R-:W-:-:S04]  /*0900*/  IMAD.WIDE R18, R12, 0x8, R24 ;  /* 0x000000080c127825 */ /* 0x001fc800078e0218 */
[----:B-1----:R-:W-:Y:S01]  /*0910*/  IMAD.WIDE R28, R12, 0x8, R28 ;  /* 0x000000080c1c7825 */ /* 0x002fe200078e021c */
[----:B--2---:R-:W-:-:S07]  /*0920*/  DMUL R22, R16, R22 ;  /* 0x0000001610167228 */ /* 0x004fce0000000000 */
[----:B------:R-:W-:Y:S04]  /*0930*/  STG.E.64 desc[UR6][R28.64], R22 ;  /* 0x000000161c007986 */ /* 0x000fe8000c101b06 */
[----:B------:R0:W2:Y:S01]  /*0940*/  LDG.E.64 R20, desc[UR6][R18.64] ;  /* 0x0000000612147981 */ /* 0x0000a2000c1e1b00 */
[----:B------:R-:W-:-:S04]  /*0950*/  IMAD.WIDE R24, R12, 0x8, R28 ;  /* 0x000000080c187825 */ /* 0x000fc800078e021c */
[----:B0-----:R-:W-:Y:S01]  /*0960*/  IMAD.WIDE R18, R12, 0x8, R18 ;  /* 0x000000080c127825 */ /* 0x001fe200078e0212 */
[----:B--2---:R-:W-:-:S07]  /*0970*/  DMUL R20, R16, R20 ;  /* 0x0000001410147228 */ /* 0x004fce0000000000 */
[----:B------:R0:W-:Y:S04]  /*0980*/  STG.E.64 desc[UR6][R24.64], R20 ;  /* 0x0000001418007986 */ /* 0x0001e8000c101b06 */
[----:B------:R-:W2:Y:S01]  /*0990*/  LDG.E.64 R26, desc[UR6][R18.64] ;  /* 0x00000006121a7981 */ /* 0x000ea2000c1e1b00 */
[----:B0-----:R-:W-:-:S04]  /*09a0*/  IMAD.WIDE R24, R12, 0x8, R24 ;  /* 0x000000080c187825 */ /* 0x001fc800078e0218 */
[----:B------:R-:W-:Y:S01]  /*09b0*/  IMAD.WIDE R20, R12, 0x8, R18 ;  /* 0x000000080c147825 */ /* 0x000fe200078e0212 */
[----:B--2---:R-:W-:-:S07]  /*09c0*/  DMUL R26, R16, R26 ;  /* 0x0000001a101a7228 */ /* 0x004fce0000000000 */
[----:B------:R-:W-:Y:S04]  /*09d0*/  STG.E.64 desc[UR6][R24.64], R26 ;  /* 0x0000001a18007986 */ /* 0x000fe8000c101b06 */
[----:B------:R-:W2:Y:S01]  /*09e0*/  LDG.E.64 R22, desc[UR6][R20.64] ;  /* 0x0000000614167981 */ /* 0x000ea2000c1e1b00 */
[----:B------:R-:W-:-:S04]  /*09f0*/  IMAD.WIDE R28, R12, 0x8, R24 ;  /* 0x000000080c1c7825 */ /* 0x000fc800078e0218 */
[----:B------:R-:W-:Y:S01]  /*0a00*/  IMAD.WIDE R18, R12, 0x8, R20 ;  /* 0x000000080c127825 */ /* 0x000fe200078e0214 */
        /* <DEDUP_REMOVED lines=8> */
[----:B------:R-:W-:Y:S01]  /*0a90*/  IMAD.WIDE R26, R12, 0x8, R28 ;  /* 0x000000080c1a7825 */ /* 0x000fe200078e021c */
[----:B------:R-:W-:Y:S01]  /*0aa0*/  IADD3 R7, PT, PT, R7, 0x8, RZ ;  /* 0x0000000807077810 */ /* 0x000fe20007ffe0ff */
[----:B--2---:R-:W-:-:S07]  /*0ab0*/  DMUL R24, R16, R24 ;  /* 0x0000001810187228 */ /* 0x004fce0000000000 */
[----:B------:R0:W-:Y:S04]  /*0ac0*/  STG.E.64 desc[UR6][R26.64], R24 ;  /* 0x000000181a007986 */ /* 0x0001e8000c101b06 */
.L_x_3:
[----:B------:R-:W-:Y:S05]  /*0ad0*/  @!P2 BRA `(.L_x_2) ;  /* 0x0000000000cca947 */ /* 0x000fea0003800000 */
[----:B------:R-:W-:Y:S02]  /*0ae0*/  IADD3 R9, PT, PT, R2, -0x1, RZ ;  /* 0xffffffff02097810 */ /* 0x000fe40007ffe0ff */
[----:B------:R-:W-:Y:S02]  /*0af0*/  ISETP.NE.AND P2, PT, R4, RZ, PT ;  /* 0x000000ff0400720c */ /* 0x000fe40003f45270 */
[----:B------:R-:W-:-:S13]  /*0b00*/  ISETP.GE.U32.AND P1, PT, R9, 0x3, PT ;  /* 0x000000030900780c */ /* 0x000fda0003f26070 */
[----:B------:R-:W-:Y:S05]  /*0b10*/  @!P1 BRA `(.L_x_4) ;  /* 0x0000000000609947 */ /* 0x000fea0003800000 */
[----:B01----:R-:W-:Y:S01]  /*0b20*/  IMAD R25, R7, R12, R3 ;  /* 0x0000000c07197224 */ /* 0x003fe200078e0203 */
        /* <DEDUP_REMOVED lines=13> */
[----:B------:R-:W3:Y:S01]  /*0c00*/  LDG.E.64 R24, desc[UR6][R20.64] ;  /* 0x0000000614187981 */ /* 0x000ee2000c1e1b00 */
[----:B------:R-:W-:Y:S01]  /*0c10*/  IMAD.WIDE R28, R12, 0x8, R20 ;  /* 0x000000080c1c7825 */ /* 0x000fe200078e0214 */
[----:B---3--:R-:W-:-:S03]  /*0c20*/  DMUL R18, R16, R24 ;  /* 0x0000001810127228 */ /* 0x008fc60000000000 */
[----:B------:R-:W-:-:S05]  /*0c30*/  IMAD.WIDE R24, R12, 0x8, R22 ;  /* 0x000000080c187825 */ /* 0x000fca00078e0216 */
[----:B------:R2:W-:Y:S04]  /*0c40*/  STG.E.64 desc[UR6][R24.64], R18 ;  /* 0x0000001218007986 */ /* 0x0005e8000c101b06 */
[----:B------:R-:W3:Y:S01]  /*0c50*/  LDG.E.64 R28, desc[UR6][R28.64] ;  /* 0x000000061c1c7981 */ /* 0x000ee2000c1e1b00 */
[----:B------:R-:W-:Y:S01]  /*0c60*/  IADD3 R7, PT, PT, R7, 0x4, RZ ;  /* 0x0000000407077810 */ /* 0x000fe20007ffe0ff */
[----:B---3--:R-:W-:Y:S01]  /*0c70*/  DMUL R20, R16, R28 ;  /* 0x0000001c10147228 */ /* 0x008fe20000000000 */
[----:B------:R-:W-:-:S06]  /*0c80*/  IMAD.WIDE R28, R12, 0x8, R24 ;  /* 0x000000080c1c7825 */ /* 0x000fcc00078e0218 */
[----:B------:R2:W-:Y:S04]  /*0c90*/  STG.E.64 desc[UR6][R28.64], R20 ;  /* 0x000000141c007986 */ /* 0x0005e8000c101b06 */
.L_x_4:
[----:B------:R-:W-:Y:S05]  /*0ca0*/  @!P2 BRA `(.L_x_2) ;  /* 0x000000000058a947 */ /* 0x000fea0003800000 */
[----:B------:R-:W-:Y:S01]  /*0cb0*/  IMAD R9, R7, R12, R3 ;  /* 0x0000000c07097224 */ /* 0x000fe200078e0203 */
[----:B--2---:R-:W2:Y:S03]  /*0cc0*/  LDC.64 R18, c[0x0][0x398] ;  /* 0x0000e600ff127b82 */ /* 0x004ea60000000a00 */
[----:B------:R-:W-:-:S05]  /*0cd0*/  IMAD.WIDE R14, R9, 0x8, R14 ;  /* 0x00000008090e7825 */ /* 0x000fca00078e020e */
[----:B0-----:R-:W3:Y:S01]  /*0ce0*/  LDG.E.64 R20, desc[UR6][R14.64] ;  /* 0x000000060e147981 */ /* 0x001ee2000c1e1b00 */
[----:B------:R-:W-:Y:S01]  /*0cf0*/  IMAD R5, R7, R12, R5 ;  /* 0x0000000c07057224 */ /* 0x000fe200078e0205 */
[----:B------:R-:W-:-:S03]  /*0d00*/  ISETP.NE.AND P1, PT, R4, 0x1, PT ;  /* 0x000000010400780c */ /* 0x000fc60003f25270 */
[----:B--2---:R-:W-:Y:S01]  /*0d10*/  IMAD.WIDE R18, R5, 0x8, R18 ;  /* 0x0000000805127825 */ /* 0x004fe200078e0212 */
[----:B---3--:R-:W-:-:S07]  /*0d20*/  DMUL R20, R16, R20 ;  /* 0x0000001410147228 */ /* 0x008fce0000000000 */
[----:B------:R3:W-:Y:S02]  /*0d30*/  STG.E.64 desc[UR6][R18.64], R20 ;  /* 0x0000001412007986 */ /* 0x0007e4000c101b06 */
[----:B------:R-:W-:Y:S05]  /*0d40*/  @!P1 BRA `(.L_x_2) ;  /* 0x0000000000309947 */ /* 0x000fea0003800000 */
[----:B---3--:R-:W-:-:S05]  /*0d50*/  IMAD.WIDE R20, R12, 0x8, R14 ;  /* 0x000000080c147825 */ /* 0x008fca00078e020e */
[----:B------:R-:W2:Y:S01]  /*0d60*/  LDG.E.64 R14, desc[UR6][R20.64] ;  /* 0x00000006140e7981 */ /* 0x000ea2000c1e1b00 */
[----:B------:R-:W-:Y:S01]  /*0d70*/  IMAD.WIDE R18, R12, 0x8, R18 ;  /* 0x000000080c127825 */ /* 0x000fe200078e0212 */
[----:B------:R-:W-:Y:S01]  /*0d80*/  ISETP.NE.AND P1, PT, R4, 0x2, PT ;  /* 0x000000020400780c */ /* 0x000fe20003f25270 */
[----:B--2---:R-:W-:-:S07]  /*0d90*/  DMUL R14, R16, R14 ;  /* 0x0000000e100e7228 */ /* 0x004fce0000000000 */
[----:B------:R4:W-:Y:S05]  /*0da0*/  STG.E.64 desc[UR6][R18.64], R14 ;  /* 0x0000000e12007986 */ /* 0x0009ea000c101b06 */
[----:B------:R-:W-:Y:S05]  /*0db0*/  @!P1 BRA `(.L_x_2) ;  /* 0x0000000000149947 */ /* 0x000fea0003800000 */
[----:B----4-:R-:W-:-:S06]  /*0dc0*/  IMAD.WIDE R14, R12, 0x8, R20 ;  /* 0x000000080c0e7825 */ /* 0x010fcc00078e0214 */
[----:B------:R-:W2:Y:S01]  /*0dd0*/  LDG.E.64 R14, desc[UR6][R14.64] ;  /* 0x000000060e0e7981 */ /* 0x000ea2000c1e1b00 */
[----:B------:R-:W-:Y:S01]  /*0de0*/  IMAD.WIDE R18, R12, 0x8, R18 ;  /* 0x000000080c127825 */ /* 0x000fe200078e0212 */
[----:B--2---:R-:W-:-:S07]  /*0df0*/  DMUL R16, R16, R14 ;  /* 0x0000000e10107228 */ /* 0x004fce0000000000 */
[----:B------:R0:W-:Y:S04]  /*0e00*/  STG.E.64 desc[UR6][R18.64], R16 ;  /* 0x0000001012007986 */ /* 0x0001e8000c101b06 */
.L_x_2:
[----:B------:R-:W-:Y:S05]  /*0e10*/  @P0 BRA `(.L_x_5) ;  /* 0xfffffff000c80947 */ /* 0x000fea000383ffff */
[----:B------:R-:W5:Y:S01]  /*0e20*/  LDCU UR4, c[0x0][0x360] ;  /* 0x00006c00ff0477ac */ /* 0x000f620008000800 */
[----:B------:R-:W5:Y:S02]  /*0e30*/  LDC R8, c[0x0][0x370] ;  /* 0x0000dc00ff087b82 */ /* 0x000f640000000800 */
[----:B-----5:R-:W-:-:S05]  /*0e40*/  IMAD R3, R8, UR4, R3 ;  /* 0x0000000408037c24 */ /* 0x020fca000f8e0203 */
[----:B------:R-:W-:-:S13]  /*0e50*/  ISETP.GE.AND P0, PT, R3, R12, PT ;  /* 0x0000000c0300720c */ /* 0x000fda0003f06270 */
[----:B------:R-:W-:Y:S05]  /*0e60*/  @!P0 BRA `(.L_x_6) ;  /* 0xfffffff000a48947 */ /* 0x000fea000383ffff */
[----:B------:R-:W-:Y:S05]  /*0e70*/  EXIT ;  /* 0x000000000000794d */ /* 0x000fea0003800000 */
.L_x_7:
[----:B------:R-:W-:-:S00]  /*0e80*/  BRA `(.L_x_7) ;  /* 0xfffffffc00fc7947 */ /* 0x000fc0000383ffff */
[----:B------:R-:W-:-:S00]  /*0e90*/  NOP ;  /* 0x0000000000007918 */ /* 0x000fc00000000000 */
        /* <DEDUP_REMOVED lines=14> */
.L_x_8:


//--------------------- .nv.shared.reserved.0     --------------------------
	.section	.nv.shared.reserved.0,"aw",@nobits
	.weak		__nv_reservedSMEM_offset_0_alias
	.size		__nv_reservedSMEM_offset_0_alias, 0, 64
	.other		__nv_reservedSMEM_offset_0_alias,@"STO_CUDA_RESERVED_SHARED STV_DEFAULT"
__nv_reservedSMEM_offset_0_alias:
	.zero		0
	.zero		64


//--------------------- .nv.constant0._Z21int_long_range_kerneliiPdS_S_ --------------------------
	.section	.nv.constant0._Z21int_long_range_kerneliiPdS_S_,"a",@progbits
	.sectionflags	@""
	.align	4
.nv.constant0._Z21int_long_range_kerneliiPdS_S_:
	.zero		928


//--------------------- SYMBOLS --------------------------

	.type		.nv.reservedSmem.offset0,@object
	.size		.nv.reservedSmem.offset0,0x4
